	.headerflags	@"EF_CUDA_TEXMODE_UNIFIED EF_CUDA_64BIT_ADDRESS EF_CUDA_ACCELERATORS EF_CUDA_SM90 EF_CUDA_VIRTUAL_SM(EF_CUDA_SM90)"
	.elftype	@"ET_EXEC"


//--------------------- .nv.info                  --------------------------
	.section	.nv.info,"",@"SHT_CUDA_INFO"
	.align	4


	//----- nvinfo : EIATTR_REGCOUNT
	.align		4
        /*0000*/ 	.byte	0x04, 0x2f
        /*0002*/ 	.short	(.L_1 - .L_0)
	.align		4
.L_0:
        /*0004*/ 	.word	index@(triton_poi_fused_add_native_batch_norm_backward_14)
        /*0008*/ 	.word	0x0000002a


	//----- nvinfo : EIATTR_MIN_STACK_SIZE
	.align		4
.L_1:
        /*000c*/ 	.byte	0x04, 0x12
        /*000e*/ 	.short	(.L_3 - .L_2)
	.align		4
.L_2:
        /*0010*/ 	.word	index@(triton_poi_fused_add_native_batch_norm_backward_14)
        /*0014*/ 	.word	0x00000000


	//----- nvinfo : EIATTR_FRAME_SIZE
	.align		4
.L_3:
        /*0018*/ 	.byte	0x04, 0x11
        /*001a*/ 	.short	(.L_5 - .L_4)
	.align		4
.L_4:
        /*001c*/ 	.word	index@(triton_poi_fused_add_native_batch_norm_backward_14)
        /*0020*/ 	.word	0x00000000


	//----- nvinfo : EIATTR_MIN_STACK_SIZE
	.align		4
.L_5:
        /*0024*/ 	.byte	0x04, 0x12
        /*0026*/ 	.short	(.L_7 - .L_6)
	.align		4
.L_6:
        /*0028*/ 	.word	index@(triton_poi_fused_add_native_batch_norm_backward_14)
        /*002c*/ 	.word	0x00000000
.L_7:


//--------------------- .nv.info.triton_poi_fused_add_native_batch_norm_backward_14 --------------------------
	.section	.nv.info.triton_poi_fused_add_native_batch_norm_backward_14,"",@"SHT_CUDA_INFO"
	.sectionflags	@""
	.align	4


	//----- nvinfo : EIATTR_CUDA_API_VERSION
	.align		4
        /*0000*/ 	.byte	0x04, 0x37
        /*0002*/ 	.short	(.L_9 - .L_8)
.L_8:
        /*0004*/ 	.word	0x0000007c


	//----- nvinfo : EIATTR_KPARAM_INFO
	.align		4
.L_9:
        /*0008*/ 	.byte	0x04, 0x17
        /*000a*/ 	.short	(.L_11 - .L_10)
.L_10:
        /*000c*/ 	.word	0x00000000
        /*0010*/ 	.short	0x0009
        /*0012*/ 	.short	0x0048
        /*0014*/ 	.byte	0x00, 0xf0, 0x11, 0x00


	//----- nvinfo : EIATTR_KPARAM_INFO
	.align		4
.L_11:
        /*0018*/ 	.byte	0x04, 0x17
        /*001a*/ 	.short	(.L_13 - .L_12)
.L_12:
        /*001c*/ 	.word	0x00000000
        /*0020*/ 	.short	0x0008
        /*0022*/ 	.short	0x0040
        /*0024*/ 	.byte	0x00, 0xf4, 0x21, 0x00


	//----- nvinfo : EIATTR_KPARAM_INFO
	.align		4
.L_13:
        /*0028*/ 	.byte	0x04, 0x17
        /*002a*/ 	.short	(.L_15 - .L_14)
.L_14:
        /*002c*/ 	.word	0x00000000
        /*0030*/ 	.short	0x0007
        /*0032*/ 	.short	0x0038
        /*0034*/ 	.byte	0x00, 0xf4, 0x21, 0x00


	//----- nvinfo : EIATTR_KPARAM_INFO
	.align		4
.L_15:
        /*0038*/ 	.byte	0x04, 0x17
        /*003a*/ 	.short	(.L_17 - .L_16)
.L_16:
        /*003c*/ 	.word	0x00000000
        /*0040*/ 	.short	0x0006
        /*0042*/ 	.short	0x0030
        /*0044*/ 	.byte	0x00, 0xf4, 0x21, 0x00


	//----- nvinfo : EIATTR_KPARAM_INFO
	.align		4
.L_17:
        /*0048*/ 	.byte	0x04, 0x17
        /*004a*/ 	.short	(.L_19 - .L_18)
.L_18:
        /*004c*/ 	.word	0x00000000
        /*0050*/ 	.short	0x0005
        /*0052*/ 	.short	0x0028
        /*0054*/ 	.byte	0x00, 0xf4, 0x21, 0x00


	//----- nvinfo : EIATTR_KPARAM_INFO
	.align		4
.L_19:
        /*0058*/ 	.byte	0x04, 0x17
        /*005a*/ 	.short	(.L_21 - .L_20)
.L_20:
        /*005c*/ 	.word	0x00000000
        /*0060*/ 	.short	0x0004
        /*0062*/ 	.short	0x0020
        /*0064*/ 	.byte	0x00, 0xf4, 0x21, 0x00


	//----- nvinfo : EIATTR_KPARAM_INFO
	.align		4
.L_21:
        /*0068*/ 	.byte	0x04, 0x17
        /*006a*/ 	.short	(.L_23 - .L_22)
.L_22:
        /*006c*/ 	.word	0x00000000
        /*0070*/ 	.short	0x0003
        /*0072*/ 	.short	0x0018
        /*0074*/ 	.byte	0x00, 0xf4, 0x21, 0x00


	//----- nvinfo : EIATTR_KPARAM_INFO
	.align		4
.L_23:
        /*0078*/ 	.byte	0x04, 0x17
        /*007a*/ 	.short	(.L_25 - .L_24)
.L_24:
        /*007c*/ 	.word	0x00000000
        /*0080*/ 	.short	0x0002
        /*0082*/ 	.short	0x0010
        /*0084*/ 	.byte	0x00, 0xf4, 0x21, 0x00


	//----- nvinfo : EIATTR_KPARAM_INFO
	.align		4
.L_25:
        /*0088*/ 	.byte	0x04, 0x17
        /*008a*/ 	.short	(.L_27 - .L_26)
.L_26:
        /*008c*/ 	.word	0x00000000
        /*0090*/ 	.short	0x0001
        /*0092*/ 	.short	0x0008
        /*0094*/ 	.byte	0x00, 0xf4, 0x21, 0x00


	//----- nvinfo : EIATTR_KPARAM_INFO
	.align		4
.L_27:
        /*0098*/ 	.byte	0x04, 0x17
        /*009a*/ 	.short	(.L_29 - .L_28)
.L_28:
        /*009c*/ 	.word	0x00000000
        /*00a0*/ 	.short	0x0000
        /*00a2*/ 	.short	0x0000
        /*00a4*/ 	.byte	0x00, 0xf4, 0x21, 0x00


	//----- nvinfo : EIATTR_SPARSE_MMA_MASK
	.align		4
.L_29:
        /*00a8*/ 	.byte	0x03, 0x50
        /*00aa*/ 	.short	0x0000


	//----- nvinfo : EIATTR_MAXREG_COUNT
	.align		4
        /*00ac*/ 	.byte	0x03, 0x1b
        /*00ae*/ 	.short	0x00ff


	//----- nvinfo : EIATTR_EXIT_INSTR_OFFSETS
	.align		4
        /*00b0*/ 	.byte	0x04, 0x1c
        /*00b2*/ 	.short	(.L_31 - .L_30)


	//   ....[0]....
.L_30:
        /*00b4*/ 	.word	0x000005f0


	//----- nvinfo : EIATTR_REQNTID
	.align		4
.L_31:
        /*00b8*/ 	.byte	0x04, 0x10
        /*00ba*/ 	.short	(.L_33 - .L_32)
.L_32:
        /*00bc*/ 	.word	0x00000080
        /*00c0*/ 	.word	0x00000001
        /*00c4*/ 	.word	0x00000001


	//----- nvinfo : EIATTR_CBANK_PARAM_SIZE
	.align		4
.L_33:
        /*00c8*/ 	.byte	0x03, 0x19
        /*00ca*/ 	.short	0x004c


	//----- nvinfo : EIATTR_PARAM_CBANK
	.align		4
        /*00cc*/ 	.byte	0x04, 0x0a
        /*00ce*/ 	.short	(.L_35 - .L_34)
	.align		4
.L_34:
        /*00d0*/ 	.word	index@(.nv.constant0.triton_poi_fused_add_native_batch_norm_backward_14)
        /*00d4*/ 	.short	0x0210
        /*00d6*/ 	.short	0x004c


	//----- nvinfo : EIATTR_SW_WAR
	.align		4
.L_35:
        /*00d8*/ 	.byte	0x04, 0x36
        /*00da*/ 	.short	(.L_37 - .L_36)
.L_36:
        /*00dc*/ 	.word	0x00000008
.L_37:


//--------------------- .nv.callgraph             --------------------------
	.section	.nv.callgraph,"",@"SHT_CUDA_CALLGRAPH"
	.align	4
	.sectionentsize	8
	.align		4
        /*0000*/ 	.word	0x00000000
	.align		4
        /*0004*/ 	.word	0xffffffff
	.align		4
        /*0008*/ 	.word	0x00000000
	.align		4
        /*000c*/ 	.word	0xfffffffe
	.align		4
        /*0010*/ 	.word	0x00000000
	.align		4
        /*0014*/ 	.word	0xfffffffd
	.align		4
        /*0018*/ 	.word	0x00000000
	.align		4
        /*001c*/ 	.word	0xfffffffc


//--------------------- .text.triton_poi_fused_add_native_batch_norm_backward_14 --------------------------
	.section	.text.triton_poi_fused_add_native_batch_norm_backward_14,"ax",@progbits
	.align	128
        .global         triton_poi_fused_add_native_batch_norm_backward_14
        .type           triton_poi_fused_add_native_batch_norm_backward_14,@function
        .size           triton_poi_fused_add_native_batch_norm_backward_14,(.L_x_1 - triton_poi_fused_add_native_batch_norm_backward_14)
        .other          triton_poi_fused_add_native_batch_norm_backward_14,@"STO_CUDA_ENTRY STV_DEFAULT"
triton_poi_fused_add_native_batch_norm_backward_14:
.text.triton_poi_fused_add_native_batch_norm_backward_14:
[----:B------:R-:W-:Y:S01]  /*0000*/  LDC R1, c[0x0][0x28] ;  /* 0x00000a00ff017b82 */ /* 0x000fe20000000800 */
[----:B------:R-:W1:Y:S07]  /*0010*/  S2R R0, SR_TID.X ;  /* 0x0000000000007919 */ /* 0x000e6e0000002100 */
[----:B------:R-:W2:Y:S01]  /*0020*/  LDC.64 R4, c[0x0][0x218] ;  /* 0x00008600ff047b82 */ /* 0x000ea20000000a00 */
[----:B------:R-:W-:Y:S01]  /*0030*/  ULDC.64 UR4, c[0x0][0x208] ;  /* 0x0000820000047ab9 */ /* 0x000fe20000000a00 */
[----:B------:R-:W3:Y:S06]  /*0040*/  S2R R27, SR_CTAID.X ;  /* 0x00000000001b7919 */ /* 0x000eec0000002500 */
[----:B------:R-:W4:Y:S08]  /*0050*/  LDC.64 R6, c[0x0][0x220] ;  /* 0x00008800ff067b82 */ /* 0x000f300000000a00 */
[----:B------:R-:W5:Y:S08]  /*0060*/  LDC.64 R24, c[0x0][0x228] ;  /* 0x00008a00ff187b82 */ /* 0x000f700000000a00 */
[----:B------:R-:W5:Y:S01]  /*0070*/  LDC.64 R38, c[0x0][0x210] ;  /* 0x00008400ff267b82 */ /* 0x000f620000000a00 */
[----:B-1----:R-:W-:-:S07]  /*0080*/  SHF.L.U32 R0, R0, 0x2, RZ ;  /* 0x0000000200007819 */ /* 0x002fce00000006ff */
[----:B------:R-:W1:Y:S01]  /*0090*/  LDC.64 R28, c[0x0][0x230] ;  /* 0x00008c00ff1c7b82 */ /* 0x000e620000000a00 */
[----:B------:R-:W-:-:S04]  /*00a0*/  LOP3.LUT R0, R0, 0x1fc, RZ, 0xc0, !PT ;  /* 0x000001fc00007812 */ /* 0x000fc800078ec0ff */
[----:B---3--:R-:W-:-:S05]  /*00b0*/  LEA R3, R27, R0, 0xa ;  /* 0x000000001b037211 */ /* 0x008fca00078e50ff */
[----:B--2---:R-:W-:-:S04]  /*00c0*/  IMAD.WIDE R4, R3, 0x4, R4 ;  /* 0x0000000403047825 */ /* 0x004fc800078e0204 */
[C---:B----4-:R-:W-:Y:S01]  /*00d0*/  IMAD.WIDE R6, R3.reuse, 0x4, R6 ;  /* 0x0000000403067825 */ /* 0x050fe200078e0206 */
[----:B------:R-:W2:Y:S04]  /*00e0*/  LDG.E.128 R8, desc[UR4][R4.64] ;  /* 0x0000000404087981 */ /* 0x000ea8000c1e1d00 */
[----:B------:R-:W2:Y:S04]  /*00f0*/  LDG.E.128 R20, desc[UR4][R6.64] ;  /* 0x0000000406147981 */ /* 0x000ea8000c1e1d00 */
[----:B------:R-:W3:Y:S04]  /*0100*/  LDG.E.128 R12, desc[UR4][R4.64+0x800] ;  /* 0x00080004040c7981 */ /* 0x000ee8000c1e1d00 */
[----:B------:R-:W3:Y:S01]  /*0110*/  LDG.E.128 R16, desc[UR4][R6.64+0x800] ;  /* 0x0008000406107981 */ /* 0x000ee2000c1e1d00 */
[----:B------:R-:W-:Y:S01]  /*0120*/  SHF.R.S32.HI R0, RZ, 0x15, R27 ;  /* 0x00000015ff007819 */ /* 0x000fe2000001141b */
[C---:B-----5:R-:W-:Y:S01]  /*0130*/  IMAD.WIDE R24, R3.reuse, 0x4, R24 ;  /* 0x0000000403187825 */ /* 0x060fe200078e0218 */
[----:B------:R-:W4:Y:S02]  /*0140*/  LDC.64 R26, c[0x0][0x240] ;  /* 0x00009000ff1a7b82 */ /* 0x000f240000000a00 */
[----:B------:R-:W-:Y:S01]  /*0150*/  SGXT R0, R0, 0x1 ;  /* 0x000000010000781a */ /* 0x000fe20000000200 */
[----:B0-----:R-:W-:-:S03]  /*0160*/  IMAD.WIDE R38, R3, 0x4, R38 ;  /* 0x0000000403267825 */ /* 0x001fc600078e0226 */
[----:B------:R-:W-:Y:S01]  /*0170*/  LEA.HI R0, R0, R3, RZ, 0x5 ;  /* 0x0000000300007211 */ /* 0x000fe200078f28ff */
[----:B------:R-:W5:Y:S03]  /*0180*/  LDG.E.128 R4, desc[UR4][R24.64] ;  /* 0x0000000418047981 */ /* 0x000f66000c1e1d00 */
[----:B------:R-:W-:-:S04]  /*0190*/  LOP3.LUT R0, R0, 0xffffffe0, RZ, 0xc0, !PT ;  /* 0xffffffe000007812 */ /* 0x000fc800078ec0ff */
[----:B------:R-:W-:Y:S01]  /*01a0*/  IADD3 R37, R3, -R0, RZ ;  /* 0x8000000003257210 */ /* 0x000fe20007ffe0ff */
[----:B--2---:R-:W-:Y:S01]  /*01b0*/  FADD R36, R8, R20 ;  /* 0x0000001408247221 */ /* 0x004fe20000000000 */
[----:B------:R-:W-:-:S03]  /*01c0*/  FADD R32, R9, R21 ;  /* 0x0000001509207221 */ /* 0x000fc60000000000 */
[C---:B-1----:R-:W-:Y:S02]  /*01d0*/  IMAD.WIDE R8, R37.reuse, 0x4, R28 ;  /* 0x0000000425087825 */ /* 0x042fe400078e021c */
[----:B------:R-:W2:Y:S02]  /*01e0*/  LDG.E.128 R28, desc[UR4][R38.64] ;  /* 0x00000004261c7981 */ /* 0x000ea4000c1e1d00 */
[----:B----4-:R-:W-:-:S04]  /*01f0*/  IMAD.WIDE R20, R37, 0x4, R26 ;  /* 0x0000000425147825 */ /* 0x010fc800078e021a */
[----:B------:R-:W-:Y:S01]  /*0200*/  FADD R2, R10, R22 ;  /* 0x000000160a027221 */ /* 0x000fe20000000000 */
[----:B------:R-:W-:Y:S01]  /*0210*/  FADD R0, R11, R23 ;  /* 0x000000170b007221 */ /* 0x000fe20000000000 */
[----:B------:R-:W4:Y:S04]  /*0220*/  LDG.E.128 R24, desc[UR4][R24.64+0x800] ;  /* 0x0008000418187981 */ /* 0x000f28000c1e1d00 */
[----:B------:R-:W4:Y:S04]  /*0230*/  LDG.E.EL.128 R8, desc[UR4][R8.64] ;  /* 0x0000000408087981 */ /* 0x000f28000c2e1d00 */
[----:B------:R-:W4:Y:S01]  /*0240*/  LDG.E.EL.128 R20, desc[UR4][R20.64] ;  /* 0x0000000414147981 */ /* 0x000f22000c2e1d00 */
[----:B---3--:R-:W-:Y:S01]  /*0250*/  FADD R34, R14, R18 ;  /* 0x000000120e227221 */ /* 0x008fe20000000000 */
[----:B------:R-:W-:-:S02]  /*0260*/  FADD R33, R15, R19 ;  /* 0x000000130f217221 */ /* 0x000fc40000000000 */
[----:B------:R-:W0:Y:S01]  /*0270*/  LDC.64 R18, c[0x0][0x238] ;  /* 0x00008e00ff127b82 */ /* 0x000e220000000a00 */
[----:B-----5:R-:W-:Y:S01]  /*0280*/  FADD R6, R6, R2 ;  /* 0x0000000206067221 */ /* 0x020fe20000000000 */
[----:B------:R-:W-:Y:S01]  /*0290*/  FADD R5, R5, R32 ;  /* 0x0000002005057221 */ /* 0x000fe20000000000 */
[----:B------:R-:W-:Y:S01]  /*02a0*/  FADD R7, R7, R0 ;  /* 0x0000000007077221 */ /* 0x000fe20000000000 */
[----:B------:R-:W-:Y:S01]  /*02b0*/  FADD R35, R13, R17 ;  /* 0x000000110d237221 */ /* 0x000fe20000000000 */
[----:B------:R-:W-:Y:S01]  /*02c0*/  FADD R16, R12, R16 ;  /* 0x000000100c107221 */ /* 0x000fe20000000000 */
[----:B0-----:R-:W-:-:S04]  /*02d0*/  IMAD.WIDE R18, R37, 0x4, R18 ;  /* 0x0000000425127825 */ /* 0x001fc800078e0212 */
[----:B------:R-:W-:-:S04]  /*02e0*/  FADD R37, R4, R36 ;  /* 0x0000002404257221 */ /* 0x000fc80000000000 */
[----:B--2---:R-:W-:Y:S01]  /*02f0*/  FADD R13, R28, R37 ;  /* 0x000000251c0d7221 */ /* 0x004fe20000000000 */
[----:B------:R-:W-:Y:S01]  /*0300*/  FADD R15, R30, R6 ;  /* 0x000000061e0f7221 */ /* 0x000fe20000000000 */
[----:B------:R-:W-:Y:S01]  /*0310*/  FADD R4, R29, R5 ;  /* 0x000000051d047221 */ /* 0x000fe20000000000 */
[----:B------:R-:W-:Y:S01]  /*0320*/  FADD R28, R31, R7 ;  /* 0x000000071f1c7221 */ /* 0x000fe20000000000 */
[----:B----4-:R-:W-:Y:S01]  /*0330*/  FADD R12, -R8, R13 ;  /* 0x0000000d080c7221 */ /* 0x010fe20000000100 */
[----:B------:R-:W-:Y:S01]  /*0340*/  FADD R14, -R10, R15 ;  /* 0x0000000f0a0e7221 */ /* 0x000fe20000000100 */
[----:B------:R-:W-:Y:S01]  /*0350*/  FADD R13, -R9, R4 ;  /* 0x00000004090d7221 */ /* 0x000fe20000000100 */
[----:B------:R-:W-:Y:S01]  /*0360*/  FADD R15, -R11, R28 ;  /* 0x0000001c0b0f7221 */ /* 0x000fe20000000100 */
[C---:B------:R-:W-:Y:S01]  /*0370*/  FADD R4, -R20.reuse, R36 ;  /* 0x0000002414047221 */ /* 0x040fe20000000100 */
[--C-:B------:R-:W-:Y:S01]  /*0380*/  FADD R20, -R20, R16.reuse ;  /* 0x0000001014147221 */ /* 0x100fe20000000100 */
[----:B------:R-:W-:-:S02]  /*0390*/  FADD R28, R24, R16 ;  /* 0x00000010181c7221 */ /* 0x000fc40000000000 */
[----:B------:R-:W2:Y:S04]  /*03a0*/  LDG.E.EL.128 R16, desc[UR4][R18.64] ;  /* 0x0000000412107981 */ /* 0x000ea8000c2e1d00 */
[----:B------:R0:W-:Y:S04]  /*03b0*/  STG.E.128 desc[UR4][R38.64], R12 ;  /* 0x0000000c26007986 */ /* 0x0001e8000c101d04 */
[----:B0-----:R-:W3:Y:S01]  /*03c0*/  LDG.E.128 R12, desc[UR4][R38.64+0x800] ;  /* 0x00080004260c7981 */ /* 0x001ee2000c1e1d00 */
[----:B------:R-:W-:Y:S01]  /*03d0*/  FADD R29, R25, R35 ;  /* 0x00000023191d7221 */ /* 0x000fe20000000000 */
[C---:B--2---:R-:W-:Y:S01]  /*03e0*/  FADD R24, -R16.reuse, R37 ;  /* 0x0000002510187221 */ /* 0x044fe20000000100 */
[----:B------:R-:W-:Y:S01]  /*03f0*/  FADD R16, -R16, R28 ;  /* 0x0000001c10107221 */ /* 0x000fe20000000100 */
[C---:B------:R-:W-:Y:S01]  /*0400*/  FADD R25, -R17.reuse, R5 ;  /* 0x0000000511197221 */ /* 0x040fe20000000100 */
[----:B------:R-:W-:Y:S01]  /*0410*/  FADD R5, R26, R34 ;  /* 0x000000221a057221 */ /* 0x000fe20000000000 */
[----:B------:R-:W-:Y:S01]  /*0420*/  FADD R26, -R18, R6 ;  /* 0x00000006121a7221 */ /* 0x000fe20000000100 */
[----:B------:R-:W-:Y:S01]  /*0430*/  FADD R17, -R17, R29 ;  /* 0x0000001d11117221 */ /* 0x000fe20000000100 */
[----:B---3--:R-:W-:Y:S01]  /*0440*/  FADD R12, R12, R28 ;  /* 0x0000001c0c0c7221 */ /* 0x008fe20000000000 */
[----:B------:R-:W-:Y:S01]  /*0450*/  FADD R28, R27, R33 ;  /* 0x000000211b1c7221 */ /* 0x000fe20000000000 */
[----:B------:R-:W-:Y:S01]  /*0460*/  FADD R27, -R19, R7 ;  /* 0x00000007131b7221 */ /* 0x000fe20000000100 */
[----:B------:R-:W-:Y:S01]  /*0470*/  FADD R13, R13, R29 ;  /* 0x0000001d0d0d7221 */ /* 0x000fe20000000000 */
[----:B------:R-:W0:Y:S01]  /*0480*/  LDC.64 R6, c[0x0][0x250] ;  /* 0x00009400ff067b82 */ /* 0x000e220000000a00 */
[--C-:B------:R-:W-:Y:S01]  /*0490*/  FADD R19, -R19, R28.reuse ;  /* 0x0000001c13137221 */ /* 0x100fe20000000100 */
[----:B------:R-:W-:-:S06]  /*04a0*/  FADD R30, R15, R28 ;  /* 0x0000001c0f1e7221 */ /* 0x000fcc0000000000 */
[----:B------:R-:W1:Y:S01]  /*04b0*/  LDC.64 R28, c[0x0][0x248] ;  /* 0x00009200ff1c7b82 */ /* 0x000e620000000a00 */
[----:B------:R-:W-:Y:S01]  /*04c0*/  FADD R14, R14, R5 ;  /* 0x000000050e0e7221 */ /* 0x000fe20000000000 */
[----:B------:R-:W-:Y:S01]  /*04d0*/  FADD R8, -R8, R12 ;  /* 0x0000000c08087221 */ /* 0x000fe20000000100 */
[----:B------:R-:W-:Y:S01]  /*04e0*/  FADD R9, -R9, R13 ;  /* 0x0000000d09097221 */ /* 0x000fe20000000100 */
[----:B------:R-:W-:Y:S01]  /*04f0*/  FADD R18, -R18, R5 ;  /* 0x0000000512127221 */ /* 0x000fe20000000100 */
[----:B------:R-:W-:Y:S01]  /*0500*/  FADD R10, -R10, R14 ;  /* 0x0000000e0a0a7221 */ /* 0x000fe20000000100 */
[----:B------:R-:W-:Y:S01]  /*0510*/  FADD R11, -R11, R30 ;  /* 0x0000001e0b0b7221 */ /* 0x000fe20000000100 */
[C---:B------:R-:W-:Y:S01]  /*0520*/  FADD R5, -R21.reuse, R32 ;  /* 0x0000002015057221 */ /* 0x040fe20000000100 */
[----:B------:R-:W-:-:S03]  /*0530*/  FADD R21, -R21, R35 ;  /* 0x0000002315157221 */ /* 0x000fc60000000100 */
[----:B------:R-:W-:Y:S01]  /*0540*/  STG.E.128 desc[UR4][R38.64+0x800], R8 ;  /* 0x0008000826007986 */ /* 0x000fe2000c101d04 */
[----:B0-----:R-:W-:-:S04]  /*0550*/  IMAD.WIDE R12, R3, 0x4, R6 ;  /* 0x00000004030c7825 */ /* 0x001fc800078e0206 */
[C---:B------:R-:W-:Y:S01]  /*0560*/  FADD R6, -R22.reuse, R2 ;  /* 0x0000000216067221 */ /* 0x040fe20000000100 */
[C---:B------:R-:W-:Y:S01]  /*0570*/  FADD R7, -R23.reuse, R0 ;  /* 0x0000000017077221 */ /* 0x040fe20000000100 */
[----:B------:R-:W-:Y:S01]  /*0580*/  FADD R22, -R22, R34 ;  /* 0x0000002216167221 */ /* 0x000fe20000000100 */
[----:B------:R-:W-:Y:S01]  /*0590*/  FADD R23, -R23, R33 ;  /* 0x0000002117177221 */ /* 0x000fe20000000100 */
[----:B-1----:R-:W-:-:S05]  /*05a0*/  IMAD.WIDE R28, R3, 0x4, R28 ;  /* 0x00000004031c7825 */ /* 0x002fca00078e021c */
[----:B------:R-:W-:Y:S04]  /*05b0*/  STG.E.128 desc[UR4][R28.64], R24 ;  /* 0x000000181c007986 */ /* 0x000fe8000c101d04 */
[----:B------:R-:W-:Y:S04]  /*05c0*/  STG.E.128 desc[UR4][R28.64+0x800], R16 ;  /* 0x000800101c007986 */ /* 0x000fe8000c101d04 */
[----:B------:R-:W-:Y:S04]  /*05d0*/  STG.E.128 desc[UR4][R12.64], R4 ;  /* 0x000000040c007986 */ /* 0x000fe8000c101d04 */
[----:B------:R-:W-:Y:S01]  /*05e0*/  STG.E.128 desc[UR4][R12.64+0x800], R20 ;  /* 0x000800140c007986 */ /* 0x000fe2000c101d04 */
[----:B------:R-:W-:Y:S05]  /*05f0*/  EXIT ;  /* 0x000000000000794d */ /* 0x000fea0003800000 */
.L_x_0:
[----:B------:R-:W-:-:S00]  /*0600*/  BRA `(.L_x_0) ;  /* 0xfffffffc00fc7947 */ /* 0x000fc0000383ffff */
[----:B------:R-:W-:-:S00]  /*0610*/  NOP ;  /* 0x0000000000007918 */ /* 0x000fc00000000000 */
        /* <DEDUP_REMOVED lines=14> */
.L_x_1:


//--------------------- .nv.constant0.triton_poi_fused_add_native_batch_norm_backward_14 --------------------------
	.section	.nv.constant0.triton_poi_fused_add_native_batch_norm_backward_14,"a",@progbits
	.sectionflags	@""
	.align	4
.nv.constant0.triton_poi_fused_add_native_batch_norm_backward_14:
	.zero		604
